//
// Generated by NVIDIA NVVM Compiler
//
// Compiler Build ID: CL-36424714
// Cuda compilation tools, release 13.0, V13.0.88
// Based on NVVM 20.0.0
//

.version 9.0
.target sm_100
.address_size 64

	// .globl	_Z6MatAddPfS_S_

.visible .entry _Z6MatAddPfS_S_(
	.param .u64 .ptr .align 1 _Z6MatAddPfS_S__param_0,
	.param .u64 .ptr .align 1 _Z6MatAddPfS_S__param_1,
	.param .u64 .ptr .align 1 _Z6MatAddPfS_S__param_2
)
{
	.reg .b32 	%f<4>;
	.reg .b64 	%rd<7>;

	ld.param.u64 	%rd1, [_Z6MatAddPfS_S__param_0];
	ld.param.u64 	%rd2, [_Z6MatAddPfS_S__param_1];
	ld.param.u64 	%rd3, [_Z6MatAddPfS_S__param_2];
	cvta.to.global.u64 	%rd4, %rd3;
	cvta.to.global.u64 	%rd5, %rd2;
	cvta.to.global.u64 	%rd6, %rd1;
	ld.global.f32 	%f1, [%rd6];
	ld.global.f32 	%f2, [%rd5];
	add.f32 	%f3, %f1, %f2;
	st.global.f32 	[%rd4], %f3;
	ret;

}


// ===== COMPILED SASS (sm_100) =====

	.target	sm_100

	.elftype	@"ET_EXEC"


//--------------------- .note.nv.tkinfo           --------------------------
	.section	.note.nv.tkinfo,"",@"SHT_NOTE"
	.sectionflags	@"SHF_NOTE_NV_TKINFO"
	.tkinfo
        /*0018*/ 	.word	0x00000002
        /*0030*/ 	.string	""
        /*0030*/ 	.string	"ptxas"
        /*0030*/ 	.string	"Cuda compilation tools, release 13.0, V13.0.88"
        /*0030*/ 	.string	"Build cuda_13.0.r13.0/compiler.36424714_0"
        /*0030*/ 	.string	"-arch sm_100 -m 64 "



//--------------------- .note.nv.cuinfo           --------------------------
	.section	.note.nv.cuinfo,"",@"SHT_NOTE"
	.sectionflags	@"SHF_NOTE_NV_CUINFO"
        /*0018*/ 	.short	0x0002
        /*001a*/ 	.short	0x0064
        /*001c*/ 	.short	0x0082
	.zero		2


//--------------------- .nv.info                  --------------------------
	.section	.nv.info,"",@"SHT_CUDA_INFO"
	.align	4


	//----- nvinfo : EIATTR_REGCOUNT
	.align		4
        /*0000*/ 	.byte	0x04, 0x2f
        /*0002*/ 	.short	(.L_1 - .L_0)
	.align		4
.L_0:
        /*0004*/ 	.word	index@(_Z6MatAddPfS_S_)
        /*0008*/ 	.word	0x0000000c


	//----- nvinfo : EIATTR_FRAME_SIZE
	.align		4
.L_1:
        /*000c*/ 	.byte	0x04, 0x11
        /*000e*/ 	.short	(.L_3 - .L_2)
	.align		4
.L_2:
        /*0010*/ 	.word	index@(_Z6MatAddPfS_S_)
        /*0014*/ 	.word	0x00000000


	//----- nvinfo : EIATTR_MIN_STACK_SIZE
	.align		4
.L_3:
        /*0018*/ 	.byte	0x04, 0x12
        /*001a*/ 	.short	(.L_5 - .L_4)
	.align		4
.L_4:
        /*001c*/ 	.word	index@(_Z6MatAddPfS_S_)
        /*0020*/ 	.word	0x00000000
.L_5:


//--------------------- .nv.compat                --------------------------
	.section	.nv.compat,"",@"SHT_CUDA_COMPAT_INFO"
	.align	4
        /*0000*/ 	.byte	0x02, 0x09, 0x00, 0x00, 0x02, 0x02, 0x01, 0x00, 0x02, 0x05, 0x05, 0x00, 0x03, 0x07, 0x01, 0x01
        /*0010*/ 	.byte	0x02, 0x03, 0x00, 0x00, 0x02, 0x06, 0x01, 0x00, 0x04, 0x0b, 0x08, 0x00, 0x09, 0x00, 0x00, 0x00
        /*0020*/ 	.byte	0x00, 0x00, 0x00, 0x00


//--------------------- .nv.info._Z6MatAddPfS_S_  --------------------------
	.section	.nv.info._Z6MatAddPfS_S_,"",@"SHT_CUDA_INFO"
	.sectionflags	@""
	.align	4


	//----- nvinfo : EIATTR_CUDA_API_VERSION
	.align		4
        /*0000*/ 	.byte	0x04, 0x37
        /*0002*/ 	.short	(.L_7 - .L_6)
.L_6:
        /*0004*/ 	.word	0x00000082


	//----- nvinfo : EIATTR_KPARAM_INFO
	.align		4
.L_7:
        /*0008*/ 	.byte	0x04, 0x17
        /*000a*/ 	.short	(.L_9 - .L_8)
.L_8:
        /*000c*/ 	.word	0x00000000
        /*0010*/ 	.short	0x0002
        /*0012*/ 	.short	0x0010
        /*0014*/ 	.byte	0x00, 0xf5, 0x21, 0x00


	//----- nvinfo : EIATTR_KPARAM_INFO
	.align		4
.L_9:
        /*0018*/ 	.byte	0x04, 0x17
        /*001a*/ 	.short	(.L_11 - .L_10)
.L_10:
        /*001c*/ 	.word	0x00000000
        /*0020*/ 	.short	0x0001
        /*0022*/ 	.short	0x0008
        /*0024*/ 	.byte	0x00, 0xf5, 0x21, 0x00


	//----- nvinfo : EIATTR_KPARAM_INFO
	.align		4
.L_11:
        /*0028*/ 	.byte	0x04, 0x17
        /*002a*/ 	.short	(.L_13 - .L_12)
.L_12:
        /*002c*/ 	.word	0x00000000
        /*0030*/ 	.short	0x0000
        /*0032*/ 	.short	0x0000
        /*0034*/ 	.byte	0x00, 0xf5, 0x21, 0x00


	//----- nvinfo : EIATTR_SPARSE_MMA_MASK
	.align		4
.L_13:
        /*0038*/ 	.byte	0x03, 0x50
        /*003a*/ 	.short	0x0000


	//----- nvinfo : EIATTR_MAXREG_COUNT
	.align		4
        /*003c*/ 	.byte	0x03, 0x1b
        /*003e*/ 	.short	0x00ff


	//----- nvinfo : EIATTR_MERCURY_ISA_VERSION
	.align		4
        /*0040*/ 	.byte	0x03, 0x5f
        /*0042*/ 	.short	0x0101


	//----- nvinfo : EIATTR_VRC_CTA_INIT_COUNT
	.align		4
        /*0044*/ 	.byte	0x02, 0x4a
	.zero		1
	.zero		1


	//----- nvinfo : EIATTR_EXIT_INSTR_OFFSETS
	.align		4
        /*0048*/ 	.byte	0x04, 0x1c
        /*004a*/ 	.short	(.L_15 - .L_14)


	//   ....[0]....
.L_14:
        /*004c*/ 	.word	0x00000090


	//----- nvinfo : EIATTR_CBANK_PARAM_SIZE
	.align		4
.L_15:
        /*0050*/ 	.byte	0x03, 0x19
        /*0052*/ 	.short	0x0018


	//----- nvinfo : EIATTR_PARAM_CBANK
	.align		4
        /*0054*/ 	.byte	0x04, 0x0a
        /*0056*/ 	.short	(.L_17 - .L_16)
	.align		4
.L_16:
        /*0058*/ 	.word	index@(.nv.constant0._Z6MatAddPfS_S_)
        /*005c*/ 	.short	0x0380
        /*005e*/ 	.short	0x0018


	//----- nvinfo : EIATTR_SW_WAR
	.align		4
.L_17:
        /*0060*/ 	.byte	0x04, 0x36
        /*0062*/ 	.short	(.L_19 - .L_18)
.L_18:
        /*0064*/ 	.word	0x00000008
.L_19:


//--------------------- .nv.callgraph             --------------------------
	.section	.nv.callgraph,"",@"SHT_CUDA_CALLGRAPH"
	.align	4
	.sectionentsize	8
	.align		4
        /*0000*/ 	.word	0x00000000
	.align		4
        /*0004*/ 	.word	0xffffffff
	.align		4
        /*0008*/ 	.word	0x00000000
	.align		4
        /*000c*/ 	.word	0xfffffffe
	.align		4
        /*0010*/ 	.word	0x00000000
	.align		4
        /*0014*/ 	.word	0xfffffffd
	.align		4
        /*0018*/ 	.word	0x00000000
	.align		4
        /*001c*/ 	.word	0xfffffffc


//--------------------- .text._Z6MatAddPfS_S_     --------------------------
	.section	.text._Z6MatAddPfS_S_,"ax",@progbits
	.align	128
        .global         _Z6MatAddPfS_S_
        .type           _Z6MatAddPfS_S_,@function
        .size           _Z6MatAddPfS_S_,(.L_x_1 - _Z6MatAddPfS_S_)
        .other          _Z6MatAddPfS_S_,@"STO_CUDA_ENTRY STV_DEFAULT"
_Z6MatAddPfS_S_:
.text._Z6MatAddPfS_S_:
[----:B------:R-:W-:Y:S08]  /*0000*/  LDC R1, c[0x0][0x37c] ;  /* 0x0000df00ff017b82 */ /* 0x000ff00000000800 */
[----:B------:R-:W0:Y:S01]  /*0010*/  LDC.64 R2, c[0x0][0x380] ;  /* 0x0000e000ff027b82 */ /* 0x000e220000000a00 */
[----:B------:R-:W0:Y:S07]  /*0020*/  LDCU.64 UR4, c[0x0][0x358] ;  /* 0x00006b00ff0477ac */ /* 0x000e2e0008000a00 */
[----:B------:R-:W1:Y:S01]  /*0030*/  LDC.64 R4, c[0x0][0x388] ;  /* 0x0000e200ff047b82 */ /* 0x000e620000000a00 */
[----:B0-----:R-:W2:Y:S04]  /*0040*/  LDG.E R2, desc[UR4][R2.64] ;  /* 0x0000000402027981 */ /* 0x001ea8000c1e1900 */
[----:B-1----:R-:W2:Y:S03]  /*0050*/  LDG.E R5, desc[UR4][R4.64] ;  /* 0x0000000404057981 */ /* 0x002ea6000c1e1900 */
[----:B------:R-:W0:Y:S01]  /*0060*/  LDC.64 R6, c[0x0][0x390] ;  /* 0x0000e400ff067b82 */ /* 0x000e220000000a00 */
[----:B--2---:R-:W-:-:S05]  /*0070*/  FADD R9, R2, R5 ;  /* 0x0000000502097221 */ /* 0x004fca0000000000 */
[----:B0-----:R-:W-:Y:S01]  /*0080*/  STG.E desc[UR4][R6.64], R9 ;  /* 0x0000000906007986 */ /* 0x001fe2000c101904 */
[----:B------:R-:W-:Y:S05]  /*0090*/  EXIT ;  /* 0x000000000000794d */ /* 0x000fea0003800000 */
.L_x_0:
[----:B------:R-:W-:-:S00]  /*00a0*/  BRA `(.L_x_0) ;  /* 0xfffffffc00fc7947 */ /* 0x000fc0000383ffff */
[----:B------:R-:W-:-:S00]  /*00b0*/  NOP ;  /* 0x0000000000007918 */ /* 0x000fc00000000000 */
        /* <DEDUP_REMOVED lines=12> */
.L_x_1:


//--------------------- .nv.shared.reserved.0     --------------------------
	.section	.nv.shared.reserved.0,"aw",@nobits
	.weak		__nv_reservedSMEM_offset_0_alias
	.size		__nv_reservedSMEM_offset_0_alias, 0, 64
	.other		__nv_reservedSMEM_offset_0_alias,@"STO_CUDA_RESERVED_SHARED STV_DEFAULT"
__nv_reservedSMEM_offset_0_alias:
	.zero		0
	.zero		64


//--------------------- .nv.constant0._Z6MatAddPfS_S_ --------------------------
	.section	.nv.constant0._Z6MatAddPfS_S_,"a",@progbits
	.sectionflags	@""
	.align	4
.nv.constant0._Z6MatAddPfS_S_:
	.zero		920


//--------------------- SYMBOLS --------------------------

	.type		.nv.reservedSmem.offset0,@object
	.size		.nv.reservedSmem.offset0,0x4
